	.headerflags	@"EF_CUDA_TEXMODE_UNIFIED EF_CUDA_64BIT_ADDRESS EF_CUDA_ACCELERATORS EF_CUDA_SM90 EF_CUDA_VIRTUAL_SM(EF_CUDA_SM90)"
	.elftype	@"ET_EXEC"


//--------------------- .nv.info                  --------------------------
	.section	.nv.info,"",@"SHT_CUDA_INFO"
	.align	4


	//----- nvinfo : EIATTR_REGCOUNT
	.align		4
        /*0000*/ 	.byte	0x04, 0x2f
        /*0002*/ 	.short	(.L_3 - .L_2)
	.align		4
.L_2:
        /*0004*/ 	.word	index@(triton_poi_fused__native_batch_norm_legit_no_training_relu_3)
        /*0008*/ 	.word	0x00000020


	//----- nvinfo : EIATTR_MIN_STACK_SIZE
	.align		4
.L_3:
        /*000c*/ 	.byte	0x04, 0x12
        /*000e*/ 	.short	(.L_5 - .L_4)
	.align		4
.L_4:
        /*0010*/ 	.word	index@(triton_poi_fused__native_batch_norm_legit_no_training_relu_3)
        /*0014*/ 	.word	0x00000000


	//----- nvinfo : EIATTR_FRAME_SIZE
	.align		4
.L_5:
        /*0018*/ 	.byte	0x04, 0x11
        /*001a*/ 	.short	(.L_7 - .L_6)
	.align		4
.L_6:
        /*001c*/ 	.word	index@(triton_poi_fused__native_batch_norm_legit_no_training_relu_3)
        /*0020*/ 	.word	0x00000000


	//----- nvinfo : EIATTR_MIN_STACK_SIZE
	.align		4
.L_7:
        /*0024*/ 	.byte	0x04, 0x12
        /*0026*/ 	.short	(.L_9 - .L_8)
	.align		4
.L_8:
        /*0028*/ 	.word	index@(triton_poi_fused__native_batch_norm_legit_no_training_relu_3)
        /*002c*/ 	.word	0x00000000
.L_9:


//--------------------- .nv.info.triton_poi_fused__native_batch_norm_legit_no_training_relu_3 --------------------------
	.section	.nv.info.triton_poi_fused__native_batch_norm_legit_no_training_relu_3,"",@"SHT_CUDA_INFO"
	.sectionflags	@""
	.align	4


	//----- nvinfo : EIATTR_CUDA_API_VERSION
	.align		4
        /*0000*/ 	.byte	0x04, 0x37
        /*0002*/ 	.short	(.L_11 - .L_10)
.L_10:
        /*0004*/ 	.word	0x0000007c


	//----- nvinfo : EIATTR_KPARAM_INFO
	.align		4
.L_11:
        /*0008*/ 	.byte	0x04, 0x17
        /*000a*/ 	.short	(.L_13 - .L_12)
.L_12:
        /*000c*/ 	.word	0x00000000
        /*0010*/ 	.short	0x0007
        /*0012*/ 	.short	0x0034
        /*0014*/ 	.byte	0x00, 0xf0, 0x11, 0x00


	//----- nvinfo : EIATTR_KPARAM_INFO
	.align		4
.L_13:
        /*0018*/ 	.byte	0x04, 0x17
        /*001a*/ 	.short	(.L_15 - .L_14)
.L_14:
        /*001c*/ 	.word	0x00000000
        /*0020*/ 	.short	0x0006
        /*0022*/ 	.short	0x0030
        /*0024*/ 	.byte	0x00, 0xf0, 0x11, 0x00


	//----- nvinfo : EIATTR_KPARAM_INFO
	.align		4
.L_15:
        /*0028*/ 	.byte	0x04, 0x17
        /*002a*/ 	.short	(.L_17 - .L_16)
.L_16:
        /*002c*/ 	.word	0x00000000
        /*0030*/ 	.short	0x0005
        /*0032*/ 	.short	0x0028
        /*0034*/ 	.byte	0x00, 0xf4, 0x21, 0x00


	//----- nvinfo : EIATTR_KPARAM_INFO
	.align		4
.L_17:
        /*0038*/ 	.byte	0x04, 0x17
        /*003a*/ 	.short	(.L_19 - .L_18)
.L_18:
        /*003c*/ 	.word	0x00000000
        /*0040*/ 	.short	0x0004
        /*0042*/ 	.short	0x0020
        /*0044*/ 	.byte	0x00, 0xf4, 0x21, 0x00


	//----- nvinfo : EIATTR_KPARAM_INFO
	.align		4
.L_19:
        /*0048*/ 	.byte	0x04, 0x17
        /*004a*/ 	.short	(.L_21 - .L_20)
.L_20:
        /*004c*/ 	.word	0x00000000
        /*0050*/ 	.short	0x0003
        /*0052*/ 	.short	0x0018
        /*0054*/ 	.byte	0x00, 0xf4, 0x21, 0x00


	//----- nvinfo : EIATTR_KPARAM_INFO
	.align		4
.L_21:
        /*0058*/ 	.byte	0x04, 0x17
        /*005a*/ 	.short	(.L_23 - .L_22)
.L_22:
        /*005c*/ 	.word	0x00000000
        /*0060*/ 	.short	0x0002
        /*0062*/ 	.short	0x0010
        /*0064*/ 	.byte	0x00, 0xf4, 0x21, 0x00


	//----- nvinfo : EIATTR_KPARAM_INFO
	.align		4
.L_23:
        /*0068*/ 	.byte	0x04, 0x17
        /*006a*/ 	.short	(.L_25 - .L_24)
.L_24:
        /*006c*/ 	.word	0x00000000
        /*0070*/ 	.short	0x0001
        /*0072*/ 	.short	0x0008
        /*0074*/ 	.byte	0x00, 0xf4, 0x21, 0x00


	//----- nvinfo : EIATTR_KPARAM_INFO
	.align		4
.L_25:
        /*0078*/ 	.byte	0x04, 0x17
        /*007a*/ 	.short	(.L_27 - .L_26)
.L_26:
        /*007c*/ 	.word	0x00000000
        /*0080*/ 	.short	0x0000
        /*0082*/ 	.short	0x0000
        /*0084*/ 	.byte	0x00, 0xf4, 0x21, 0x00


	//----- nvinfo : EIATTR_SPARSE_MMA_MASK
	.align		4
.L_27:
        /*0088*/ 	.byte	0x03, 0x50
        /*008a*/ 	.short	0x0000


	//----- nvinfo : EIATTR_MAXREG_COUNT
	.align		4
        /*008c*/ 	.byte	0x03, 0x1b
        /*008e*/ 	.short	0x00ff


	//----- nvinfo : EIATTR_EXIT_INSTR_OFFSETS
	.align		4
        /*0090*/ 	.byte	0x04, 0x1c
        /*0092*/ 	.short	(.L_29 - .L_28)


	//   ....[0]....
.L_28:
        /*0094*/ 	.word	0x000011e0


	//   ....[1]....
        /*0098*/ 	.word	0x00001280


	//----- nvinfo : EIATTR_REQNTID
	.align		4
.L_29:
        /*009c*/ 	.byte	0x04, 0x10
        /*009e*/ 	.short	(.L_31 - .L_30)
.L_30:
        /*00a0*/ 	.word	0x00000080
        /*00a4*/ 	.word	0x00000001
        /*00a8*/ 	.word	0x00000001


	//----- nvinfo : EIATTR_CBANK_PARAM_SIZE
	.align		4
.L_31:
        /*00ac*/ 	.byte	0x03, 0x19
        /*00ae*/ 	.short	0x0038


	//----- nvinfo : EIATTR_PARAM_CBANK
	.align		4
        /*00b0*/ 	.byte	0x04, 0x0a
        /*00b2*/ 	.short	(.L_33 - .L_32)
	.align		4
.L_32:
        /*00b4*/ 	.word	index@(.nv.constant0.triton_poi_fused__native_batch_norm_legit_no_training_relu_3)
        /*00b8*/ 	.short	0x0210
        /*00ba*/ 	.short	0x0038


	//----- nvinfo : EIATTR_SW_WAR
	.align		4
.L_33:
        /*00bc*/ 	.byte	0x04, 0x36
        /*00be*/ 	.short	(.L_35 - .L_34)
.L_34:
        /*00c0*/ 	.word	0x00000008
.L_35:


//--------------------- .nv.callgraph             --------------------------
	.section	.nv.callgraph,"",@"SHT_CUDA_CALLGRAPH"
	.align	4
	.sectionentsize	8
	.align		4
        /*0000*/ 	.word	0x00000000
	.align		4
        /*0004*/ 	.word	0xffffffff
	.align		4
        /*0008*/ 	.word	0x00000000
	.align		4
        /*000c*/ 	.word	0xfffffffe
	.align		4
        /*0010*/ 	.word	0x00000000
	.align		4
        /*0014*/ 	.word	0xfffffffd
	.align		4
        /*0018*/ 	.word	0x00000000
	.align		4
        /*001c*/ 	.word	0xfffffffc


//--------------------- .nv.constant4             --------------------------
	.section	.nv.constant4,"a",@progbits
	.align	8
	.align		8
.nv.constant4:
        /*0000*/ 	.dword	_$_str
	.align		8
        /*0008*/ 	.dword	_$_str_$_2


//--------------------- .text.triton_poi_fused__native_batch_norm_legit_no_training_relu_3 --------------------------
	.section	.text.triton_poi_fused__native_batch_norm_legit_no_training_relu_3,"ax",@progbits
	.sectionflags	@"SHF_BARRIERS=1"
	.align	128
        .global         triton_poi_fused__native_batch_norm_legit_no_training_relu_3
        .type           triton_poi_fused__native_batch_norm_legit_no_training_relu_3,@function
        .size           triton_poi_fused__native_batch_norm_legit_no_training_relu_3,(.L_x_1 - triton_poi_fused__native_batch_norm_legit_no_training_relu_3)
        .other          triton_poi_fused__native_batch_norm_legit_no_training_relu_3,@"STO_CUDA_ENTRY STV_DEFAULT"
triton_poi_fused__native_batch_norm_legit_no_training_relu_3:
.text.triton_poi_fused__native_batch_norm_legit_no_training_relu_3:
[----:B------:R-:W0:Y:S01]  /*0000*/  LDC R1, c[0x0][0x28] ;  /* 0x00000a00ff017b82 */ /* 0x000e220000000800 */
[----:B------:R-:W1:Y:S07]  /*0010*/  S2R R2, SR_CTAID.Y ;  /* 0x0000000000027919 */ /* 0x000e6e0000002600 */
[----:B------:R-:W2:Y:S01]  /*0020*/  LDC.64 R10, c[0x0][0x220] ;  /* 0x00008800ff0a7b82 */ /* 0x000ea20000000a00 */
[----:B------:R-:W-:Y:S01]  /*0030*/  CS2R R6, SRZ ;  /* 0x0000000000067805 */ /* 0x000fe2000001ff00 */
[----:B------:R-:W-:Y:S01]  /*0040*/  ULDC.64 UR6, c[0x0][0x208] ;  /* 0x0000820000067ab9 */ /* 0x000fe20000000a00 */
[----:B------:R-:W3:Y:S01]  /*0050*/  S2R R0, SR_TID.X ;  /* 0x0000000000007919 */ /* 0x000ee20000002100 */
[----:B------:R-:W4:Y:S04]  /*0060*/  S2R R8, SR_CTAID.X ;  /* 0x0000000000087919 */ /* 0x000f280000002500 */
[----:B------:R-:W5:Y:S08]  /*0070*/  LDC.64 R24, c[0x0][0x210] ;  /* 0x00008400ff187b82 */ /* 0x000f700000000a00 */
[----:B------:R-:W4:Y:S01]  /*0080*/  LDC.64 R20, c[0x0][0x218] ;  /* 0x00008600ff147b82 */ /* 0x000f220000000a00 */
[----:B-1----:R-:W-:-:S02]  /*0090*/  IMAD.SHL.U32 R2, R2, 0x20, RZ ;  /* 0x0000002002027824 */ /* 0x002fc400078e00ff */
[----:B---3--:R-:W-:-:S05]  /*00a0*/  IMAD.SHL.U32 R3, R0, 0x4, RZ ;  /* 0x0000000400037824 */ /* 0x008fca00078e00ff */
[----:B------:R-:W-:-:S04]  /*00b0*/  LOP3.LUT R3, R2, 0x1c, R3, 0xf8, !PT ;  /* 0x0000001c02037812 */ /* 0x000fc800078ef803 */
[C---:B------:R-:W-:Y:S01]  /*00c0*/  ISETP.GE.AND P2, PT, R3.reuse, 0x300, PT ;  /* 0x000003000300780c */ /* 0x040fe20003f46270 */
[----:B------:R-:W-:-:S05]  /*00d0*/  IMAD.HI R4, R3, 0x2aaaaaab, RZ ;  /* 0x2aaaaaab03047827 */ /* 0x000fca00078e02ff */
[----:B------:R-:W-:-:S04]  /*00e0*/  SHF.R.U32.HI R5, RZ, 0x1f, R4 ;  /* 0x0000001fff057819 */ /* 0x000fc80000011604 */
[----:B------:R-:W-:Y:S02]  /*00f0*/  LEA.HI.SX32 R14, R4, R5, 0x1b ;  /* 0x00000005040e7211 */ /* 0x000fe400078fdaff */
[----:B------:R-:W-:-:S03]  /*0100*/  CS2R R4, SRZ ;  /* 0x0000000000047805 */ /* 0x000fc6000001ff00 */
[----:B------:R-:W-:-:S04]  /*0110*/  IMAD R23, R14, -0xc0, R3 ;  /* 0xffffff400e177824 */ /* 0x000fc800078e0203 */
[----:B--2---:R-:W-:-:S05]  /*0120*/  IMAD.WIDE R10, R23, 0x4, R10 ;  /* 0x00000004170a7825 */ /* 0x004fca00078e020a */
[----:B------:R1:W2:Y:S01]  /*0130*/  @!P2 LDG.E.EL.128 R4, desc[UR6][R10.64] ;  /* 0x000000060a04a981 */ /* 0x0002a2000c2e1d00 */
[----:B------:R-:W-:Y:S01]  /*0140*/  SHF.R.U32.HI R12, RZ, 0x3, R0 ;  /* 0x00000003ff0c7819 */ /* 0x000fe20000011600 */
[----:B----4-:R-:W-:Y:S02]  /*0150*/  IMAD.SHL.U32 R3, R8, 0x20, RZ ;  /* 0x0000002008037824 */ /* 0x010fe400078e00ff */
[----:B------:R-:W-:Y:S01]  /*0160*/  IMAD R9, R14, 0x2d0c0, R23 ;  /* 0x0002d0c00e097824 */ /* 0x000fe200078e0217 */
[----:B------:R-:W-:-:S04]  /*0170*/  SGXT.U32 R12, R12, 0x4 ;  /* 0x000000040c0c781a */ /* 0x000fc80000000000 */
[----:B------:R-:W-:Y:S02]  /*0180*/  LOP3.LUT R8, R3, R12, RZ, 0xfc, !PT ;  /* 0x0000000c03087212 */ /* 0x000fe400078efcff */
[----:B-1----:R-:W-:Y:S02]  /*0190*/  CS2R R10, SRZ ;  /* 0x00000000000a7805 */ /* 0x002fe4000001ff00 */
[----:B------:R-:W-:Y:S02]  /*01a0*/  LOP3.LUT R12, R3, 0x10, R12, 0xfe, !PT ;  /* 0x00000010030c7812 */ /* 0x000fe400078efe0c */
[C---:B------:R-:W-:Y:S01]  /*01b0*/  ISETP.LT.AND P0, PT, R8.reuse, 0x3c1, !P2 ;  /* 0x000003c10800780c */ /* 0x040fe20005701270 */
[----:B------:R-:W-:Y:S01]  /*01c0*/  IMAD R27, R8, 0xc0, R9 ;  /* 0x000000c0081b7824 */ /* 0x000fe200078e0209 */
[----:B------:R-:W-:Y:S02]  /*01d0*/  ISETP.LT.AND P1, PT, R12, 0x3c1, !P2 ;  /* 0x000003c10c00780c */ /* 0x000fe40005721270 */
[----:B------:R-:W-:Y:S01]  /*01e0*/  CS2R R8, SRZ ;  /* 0x0000000000087805 */ /* 0x000fe2000001ff00 */
[----:B------:R-:W-:-:S02]  /*01f0*/  VIADD R13, R27, 0xc00 ;  /* 0x00000c001b0d7836 */ /* 0x000fc40000000000 */
[----:B-----5:R-:W-:Y:S01]  /*0200*/  IMAD.WIDE R26, R27, 0x4, R24 ;  /* 0x000000041b1a7825 */ /* 0x020fe200078e0218 */
[----:B------:R-:W-:-:S03]  /*0210*/  CS2R R14, SRZ ;  /* 0x00000000000e7805 */ /* 0x000fc6000001ff00 */
[----:B------:R-:W-:Y:S01]  /*0220*/  IMAD.WIDE R24, R13, 0x4, R24 ;  /* 0x000000040d187825 */ /* 0x000fe200078e0218 */
[----:B------:R-:W-:Y:S01]  /*0230*/  CS2R R12, SRZ ;  /* 0x00000000000c7805 */ /* 0x000fe2000001ff00 */
[----:B------:R-:W3:Y:S01]  /*0240*/  @P0 LDG.E.EL.128 R8, desc[UR6][R26.64] ;  /* 0x000000061a080981 */ /* 0x000ee2000c2e1d00 */
[----:B------:R-:W-:Y:S01]  /*0250*/  CS2R R16, SRZ ;  /* 0x0000000000107805 */ /* 0x000fe2000001ff00 */
[----:B0-----:R-:W-:Y:S01]  /*0260*/  IMAD.WIDE R20, R23, 0x4, R20 ;  /* 0x0000000417147825 */ /* 0x001fe200078e0214 */
[----:B------:R-:W-:-:S04]  /*0270*/  CS2R R18, SRZ ;  /* 0x0000000000127805 */ /* 0x000fc8000001ff00 */
[----:B------:R0:W3:Y:S04]  /*0280*/  @!P2 LDG.E.EL.128 R12, desc[UR6][R20.64] ;  /* 0x00000006140ca981 */ /* 0x0000e8000c2e1d00 */
[----:B------:R1:W4:Y:S01]  /*0290*/  @P1 LDG.E.EL.128 R16, desc[UR6][R24.64] ;  /* 0x0000000618101981 */ /* 0x000322000c2e1d00 */
[----:B0-----:R-:W0:Y:S08]  /*02a0*/  LDC.64 R20, c[0x0][0x230] ;  /* 0x00008c00ff147b82 */ /* 0x001e300000000a00 */
[----:B-1----:R-:W1:Y:S01]  /*02b0*/  LDC.64 R24, c[0x0][0x228] ;  /* 0x00008a00ff187b82 */ /* 0x002e620000000a00 */
[----:B0-----:R-:W-:-:S04]  /*02c0*/  IMAD.WIDE R20, R23, 0x4, R20 ;  /* 0x0000000417147825 */ /* 0x001fc800078e0214 */
[----:B-1----:R-:W-:-:S04]  /*02d0*/  IMAD.WIDE R24, R23, 0x4, R24 ;  /* 0x0000000417187825 */ /* 0x002fc800078e0218 */
[----:B--2---:R-:W-:Y:S01]  /*02e0*/  FADD R4, R4, 0.0010000000474974513054 ;  /* 0x3a83126f04047421 */ /* 0x004fe20000000000 */
[----:B------:R-:W-:-:S03]  /*02f0*/  FADD R5, R5, 0.0010000000474974513054 ;  /* 0x3a83126f05057421 */ /* 0x000fc60000000000 */
[----:B------:R-:W0:Y:S08]  /*0300*/  MUFU.SQRT R27, R4 ;  /* 0x00000004001b7308 */ /* 0x000e300000002000 */
[----:B------:R1:W2:Y:S01]  /*0310*/  MUFU.SQRT R22, R5 ;  /* 0x0000000500167308 */ /* 0x0002a20000002000 */
[C---:B0-----:R-:W-:Y:S02]  /*0320*/  FSETP.GT.AND P0, PT, R27.reuse, 8.50705917302346158658e+37, PT ;  /* 0x7e8000001b00780b */ /* 0x041fe40003f04000 */
[----:B------:R-:W-:Y:S01]  /*0330*/  FSETP.GEU.AND P3, PT, R27, 1.175494350822287508e-38, PT ;  /* 0x008000001b00780b */ /* 0x000fe20003f6e000 */
[----:B-1----:R-:W-:Y:S01]  /*0340*/  IMAD.MOV.U32 R5, RZ, RZ, 0x3e800000 ;  /* 0x3e800000ff057424 */ /* 0x002fe200078e00ff */
[----:B--2---:R-:W-:-:S02]  /*0350*/  FSETP.GT.AND P1, PT, R22, 8.50705917302346158658e+37, PT ;  /* 0x7e8000001600780b */ /* 0x004fc40003f24000 */
[----:B------:R-:W-:Y:S02]  /*0360*/  FSETP.GEU.AND P4, PT, R22, 1.175494350822287508e-38, PT ;  /* 0x008000001600780b */ /* 0x000fe40003f8e000 */
[----:B------:R-:W-:-:S05]  /*0370*/  FSEL R29, R5, 1, P1 ;  /* 0x3f800000051d7808 */ /* 0x000fca0000800000 */
[----:B------:R-:W-:Y:S01]  /*0380*/  @P0 FMUL R27, R27, 0.25 ;  /* 0x3e8000001b1b0820 */ /* 0x000fe20000400000 */
[----:B---3--:R-:W-:Y:S01]  /*0390*/  FADD R4, -R12, R8 ;  /* 0x000000080c047221 */ /* 0x008fe20000000100 */
[----:B------:R-:W-:Y:S01]  /*03a0*/  FADD R26, -R14, R10 ;  /* 0x0000000a0e1a7221 */ /* 0x000fe20000000100 */
[----:B------:R-:W-:Y:S01]  /*03b0*/  FADD R28, -R15, R11 ;  /* 0x0000000b0f1c7221 */ /* 0x000fe20000000100 */
[----:B------:R-:W-:Y:S01]  /*03c0*/  @!P3 FMUL R27, R27, 16777216 ;  /* 0x4b8000001b1bb820 */ /* 0x000fe20000400000 */
[----:B----4-:R-:W-:Y:S01]  /*03d0*/  FADD R16, -R12, R16 ;  /* 0x000000100c107221 */ /* 0x010fe20000000100 */
[----:B------:R-:W-:Y:S01]  /*03e0*/  FSEL R12, R5, 1, P0 ;  /* 0x3f800000050c7808 */ /* 0x000fe20000000000 */
[----:B------:R-:W-:Y:S01]  /*03f0*/  FADD R17, -R13, R17 ;  /* 0x000000110d117221 */ /* 0x000fe20000000100 */
[----:B------:R-:W-:Y:S01]  /*0400*/  @P1 FMUL R22, R22, 0.25 ;  /* 0x3e80000016161820 */ /* 0x000fe20000400000 */
[----:B------:R-:W-:Y:S01]  /*0410*/  FADD R18, -R14, R18 ;  /* 0x000000120e127221 */ /* 0x000fe20000000100 */
[----:B------:R-:W0:Y:S01]  /*0420*/  MUFU.RCP R27, R27 ;  /* 0x0000001b001b7308 */ /* 0x000e220000001000 */
[----:B------:R-:W-:Y:S01]  /*0430*/  @!P3 FMUL R12, R12, 16777216 ;  /* 0x4b8000000c0cb820 */ /* 0x000fe20000400000 */
[----:B------:R-:W-:Y:S01]  /*0440*/  @!P4 FMUL R22, R22, 16777216 ;  /* 0x4b8000001616c820 */ /* 0x000fe20000400000 */
[----:B------:R-:W-:Y:S01]  /*0450*/  @!P4 FMUL R29, R29, 16777216 ;  /* 0x4b8000001d1dc820 */ /* 0x000fe20000400000 */
[----:B------:R-:W-:Y:S01]  /*0460*/  FADD R19, -R15, R19 ;  /* 0x000000130f137221 */ /* 0x000fe20000000100 */
[----:B------:R-:W-:-:S03]  /*0470*/  CS2R R10, SRZ ;  /* 0x00000000000a7805 */ /* 0x000fc6000001ff00 */
[----:B------:R1:W2:Y:S01]  /*0480*/  MUFU.RCP R8, R22 ;  /* 0x0000001600087308 */ /* 0x0002a20000001000 */
[----:B------:R-:W-:Y:S01]  /*0490*/  CS2R R14, SRZ ;  /* 0x00000000000e7805 */ /* 0x000fe2000001ff00 */
[----:B0-----:R-:W-:Y:S01]  /*04a0*/  FMUL R27, R27, R12 ;  /* 0x0000000c1b1b7220 */ /* 0x001fe20000400000 */
[----:B-1----:R-:W-:Y:S01]  /*04b0*/  FADD R22, -R13, R9 ;  /* 0x000000090d167221 */ /* 0x002fe20000000100 */
[----:B------:R-:W-:Y:S01]  /*04c0*/  CS2R R12, SRZ ;  /* 0x00000000000c7805 */ /* 0x000fe2000001ff00 */
[----:B--2---:R-:W-:Y:S01]  /*04d0*/  FMUL R29, R8, R29 ;  /* 0x0000001d081d7220 */ /* 0x004fe20000400000 */
[----:B------:R-:W-:-:S04]  /*04e0*/  CS2R R8, SRZ ;  /* 0x0000000000087805 */ /* 0x000fc8000001ff00 */
[----:B------:R-:W2:Y:S04]  /*04f0*/  @!P2 LDG.E.EL.128 R12, desc[UR6][R20.64] ;  /* 0x00000006140ca981 */ /* 0x000ea8000c2e1d00 */
[----:B------:R0:W2:Y:S01]  /*0500*/  @!P2 LDG.E.EL.128 R8, desc[UR6][R24.64] ;  /* 0x000000061808a981 */ /* 0x0000a2000c2e1d00 */
[----:B------:R-:W-:-:S06]  /*0510*/  FADD R7, R7, 0.0010000000474974513054 ;  /* 0x3a83126f07077421 */ /* 0x000fcc0000000000 */
[----:B------:R-:W1:Y:S01]  /*0520*/  MUFU.SQRT R7, R7 ;  /* 0x0000000700077308 */ /* 0x000e620000002000 */
[----:B------:R-:W-:Y:S02]  /*0530*/  FADD R23, R6, 0.0010000000474974513054 ;  /* 0x3a83126f06177421 */ /* 0x000fe40000000000 */
[----:B------:R-:W3:Y:S05]  /*0540*/  S2R R6, SR_TID.X ;  /* 0x0000000000067919 */ /* 0x000eea0000002100 */
[----:B0-----:R-:W0:Y:S01]  /*0550*/  MUFU.SQRT R24, R23 ;  /* 0x0000001700187308 */ /* 0x001e220000002000 */
[C---:B-1----:R-:W-:Y:S02]  /*0560*/  FSETP.GT.AND P1, PT, R7.reuse, 8.50705917302346158658e+37, PT ;  /* 0x7e8000000700780b */ /* 0x042fe40003f24000 */
[----:B------:R-:W-:Y:S01]  /*0570*/  FSETP.GEU.AND P3, PT, R7, 1.175494350822287508e-38, PT ;  /* 0x008000000700780b */ /* 0x000fe20003f6e000 */
[----:B------:R-:W1:Y:S01]  /*0580*/  S2UR UR5, SR_CgaCtaId ;  /* 0x00000000000579c3 */ /* 0x000e620000008800 */
[----:B0-----:R-:W-:-:S09]  /*0590*/  FSETP.GT.AND P0, PT, R24, 8.50705917302346158658e+37, PT ;  /* 0x7e8000001800780b */ /* 0x001fd20003f04000 */
[----:B------:R-:W-:Y:S01]  /*05a0*/  @P1 FMUL R7, R7, 0.25 ;  /* 0x3e80000007071820 */ /* 0x000fe20000400000 */
[----:B------:R-:W-:-:S03]  /*05b0*/  FSETP.GEU.AND P2, PT, R24, 1.175494350822287508e-38, PT ;  /* 0x008000001800780b */ /* 0x000fc60003f4e000 */
[----:B------:R-:W-:Y:S01]  /*05c0*/  @!P3 FMUL R7, R7, 16777216 ;  /* 0x4b8000000707b820 */ /* 0x000fe20000400000 */
[C---:B------:R-:W-:Y:S01]  /*05d0*/  FMUL R21, R27.reuse, R16 ;  /* 0x000000101b157220 */ /* 0x040fe20000400000 */
[----:B------:R-:W-:Y:S02]  /*05e0*/  FMUL R27, R27, R4 ;  /* 0x000000041b1b7220 */ /* 0x000fe40000400000 */
[----:B------:R-:W0:Y:S01]  /*05f0*/  MUFU.RCP R20, R7 ;  /* 0x0000000700147308 */ /* 0x000e220000001000 */
[C---:B------:R-:W-:Y:S01]  /*0600*/  FSEL R16, R5.reuse, 1, P0 ;  /* 0x3f80000005107808 */ /* 0x040fe20000000000 */
[----:B------:R-:W-:Y:S01]  /*0610*/  @P0 FMUL R24, R24, 0.25 ;  /* 0x3e80000018180820 */ /* 0x000fe20000400000 */
[----:B------:R-:W-:Y:S01]  /*0620*/  FSEL R5, R5, 1, P1 ;  /* 0x3f80000005057808 */ /* 0x000fe20000800000 */
[----:B------:R-:W-:Y:S02]  /*0630*/  UMOV UR4, 0x400 ;  /* 0x0000040000047882 */ /* 0x000fe40000000000 */
[----:B------:R-:W-:-:S02]  /*0640*/  @!P2 FMUL R24, R24, 16777216 ;  /* 0x4b8000001818a820 */ /* 0x000fc40000400000 */
[----:B------:R-:W-:Y:S01]  /*0650*/  @!P3 FMUL R5, R5, 16777216 ;  /* 0x4b8000000505b820 */ /* 0x000fe20000400000 */
[----:B-1----:R-:W-:Y:S01]  /*0660*/  UPRMT UR4, UR5, 0x654, UR4 ;  /* 0x0000065405047896 */ /* 0x002fe20008000004 */
[----:B------:R-:W1:Y:S02]  /*0670*/  MUFU.RCP R23, R24 ;  /* 0x0000001800177308 */ /* 0x000e640000001000 */
[----:B0-----:R-:W-:Y:S01]  /*0680*/  FMUL R20, R20, R5 ;  /* 0x0000000514147220 */ /* 0x001fe20000400000 */
[----:B------:R-:W-:-:S04]  /*0690*/  @!P2 FMUL R16, R16, 16777216 ;  /* 0x4b8000001010a820 */ /* 0x000fc80000400000 */
[----:B-1----:R-:W-:Y:S01]  /*06a0*/  FMUL R23, R23, R16 ;  /* 0x0000001017177220 */ /* 0x002fe20000400000 */
[----:B------:R-:W-:Y:S01]  /*06b0*/  LOP3.LUT R3, R3, 0x1f, R0, 0xf8, !PT ;  /* 0x0000001f03037812 */ /* 0x000fe200078ef800 */
[----:B------:R-:W-:Y:S01]  /*06c0*/  FMUL R28, R20, R28 ;  /* 0x0000001c141c7220 */ /* 0x000fe20000400000 */
[-CC-:B--2---:R-:W-:Y:S01]  /*06d0*/  FFMA R4, R27, R8.reuse, R12.reuse ;  /* 0x000000081b047223 */ /* 0x184fe2000000000c */
[----:B------:R-:W-:Y:S01]  /*06e0*/  FFMA R8, R21, R8, R12 ;  /* 0x0000000815087223 */ /* 0x000fe2000000000c */
[----:B---3--:R-:W-:Y:S01]  /*06f0*/  IMAD.SHL.U32 R12, R6, 0x80, RZ ;  /* 0x00000080060c7824 */ /* 0x008fe200078e00ff */
[----:B------:R-:W-:-:S04]  /*0700*/  SHF.R.U32.HI R21, RZ, 0x3, R6 ;  /* 0x00000003ff157819 */ /* 0x000fc80000011606 */
[----:B------:R-:W-:Y:S02]  /*0710*/  SGXT.U32 R21, R21, 0x4 ;  /* 0x000000041515781a */ /* 0x000fe40000000000 */
[----:B------:R-:W-:-:S04]  /*0720*/  LOP3.LUT R12, R12, 0x380, RZ, 0xc0, !PT ;  /* 0x000003800c0c7812 */ /* 0x000fc800078ec0ff */
[C---:B------:R-:W-:Y:S02]  /*0730*/  LOP3.LUT R5, R12.reuse, R21, RZ, 0xfc, !PT ;  /* 0x000000150c057212 */ /* 0x040fe400078efcff */
[----:B------:R-:W-:-:S04]  /*0740*/  LOP3.LUT R21, R12, 0x40, RZ, 0xfc, !PT ;  /* 0x000000400c157812 */ /* 0x000fc800078efcff */
[----:B------:R-:W-:Y:S02]  /*0750*/  LEA.HI R24, R21, UR4, RZ, 0x1d ;  /* 0x0000000415187c11 */ /* 0x000fe4000f8fe8ff */
[----:B------:R-:W-:-:S04]  /*0760*/  SHF.R.U32.HI R21, RZ, 0x5, R0 ;  /* 0x00000005ff157819 */ /* 0x000fc80000011600 */
[----:B------:R-:W-:-:S04]  /*0770*/  SGXT.U32 R21, R21, 0x2 ;  /* 0x000000021515781a */ /* 0x000fc80000000000 */
[----:B------:R-:W-:Y:S01]  /*0780*/  LOP3.LUT R2, R21, R2, RZ, 0xfc, !PT ;  /* 0x0000000215027212 */ /* 0x000fe200078efcff */
[----:B------:R-:W-:Y:S01]  /*0790*/  FMUL R21, R23, R18 ;  /* 0x0000001217157220 */ /* 0x000fe20000400000 */
[C---:B------:R-:W-:Y:S02]  /*07a0*/  LOP3.LUT R7, R12.reuse, 0x20, RZ, 0xfc, !PT ;  /* 0x000000200c077812 */ /* 0x040fe400078efcff */
[----:B------:R-:W-:Y:S01]  /*07b0*/  LOP3.LUT R25, R12, 0x60, RZ, 0xfc, !PT ;  /* 0x000000600c197812 */ /* 0x000fe200078efcff */
[----:B------:R-:W-:Y:S01]  /*07c0*/  IMAD.HI R18, R2, 0x2aaaaaab, RZ ;  /* 0x2aaaaaab02127827 */ /* 0x000fe200078e02ff */
[----:B------:R-:W-:Y:S02]  /*07d0*/  LEA.HI R16, R12, UR4, RZ, 0x1d ;  /* 0x000000040c107c11 */ /* 0x000fe4000f8fe8ff */
[----:B------:R-:W-:Y:S01]  /*07e0*/  LEA.HI R12, R7, UR4, RZ, 0x1d ;  /* 0x00000004070c7c11 */ /* 0x000fe2000f8fe8ff */
[----:B------:R-:W-:Y:S02]  /*07f0*/  IMAD R7, R5, 0x4, R24 ;  /* 0x0000000405077824 */ /* 0x000fe400078e0218 */
[----:B------:R-:W-:Y:S01]  /*0800*/  FMUL R24, R29, R17 ;  /* 0x000000111d187220 */ /* 0x000fe20000400000 */
[----:B------:R-:W-:Y:S01]  /*0810*/  FMUL R23, R23, R26 ;  /* 0x0000001a17177220 */ /* 0x000fe20000400000 */
[----:B------:R-:W-:Y:S01]  /*0820*/  SHF.R.U32.HI R17, RZ, 0x1f, R18 ;  /* 0x0000001fff117819 */ /* 0x000fe20000011612 */
[----:B------:R-:W-:Y:S01]  /*0830*/  FMUL R26, R29, R22 ;  /* 0x000000161d1a7220 */ /* 0x000fe20000400000 */
[----:B------:R-:W-:-:S02]  /*0840*/  LEA.HI R25, R25, UR4, RZ, 0x1d ;  /* 0x0000000419197c11 */ /* 0x000fc4000f8fe8ff */
[----:B------:R-:W-:Y:S01]  /*0850*/  LEA.HI.SX32 R17, R18, R17, 0x1b ;  /* 0x0000001112117211 */ /* 0x000fe200078fdaff */
[-CC-:B------:R-:W-:Y:S01]  /*0860*/  FFMA R18, R26, R9.reuse, R13.reuse ;  /* 0x000000091a127223 */ /* 0x180fe2000000000d */
[----:B------:R-:W-:Y:S01]  /*0870*/  FFMA R13, R24, R9, R13 ;  /* 0x00000009180d7223 */ /* 0x000fe2000000000d */
[----:B------:R-:W-:Y:S02]  /*0880*/  SHF.R.U32.HI R9, RZ, 0x3, R0 ;  /* 0x00000003ff097819 */ /* 0x000fe40000011600 */
[----:B------:R-:W-:Y:S01]  /*0890*/  LOP3.LUT R0, R6, 0x7f, RZ, 0xc0, !PT ;  /* 0x0000007f06007812 */ /* 0x000fe200078ec0ff */
[C---:B------:R-:W-:Y:S02]  /*08a0*/  IMAD R16, R5.reuse, 0x4, R16 ;  /* 0x0000000405107824 */ /* 0x040fe400078e0210 */
[----:B------:R-:W-:Y:S01]  /*08b0*/  FMUL R22, R20, R19 ;  /* 0x0000001314167220 */ /* 0x000fe20000400000 */
[C---:B------:R-:W-:Y:S02]  /*08c0*/  IMAD R12, R5.reuse, 0x4, R12 ;  /* 0x00000004050c7824 */ /* 0x040fe400078e020c */
[----:B------:R-:W-:Y:S01]  /*08d0*/  IMAD R5, R5, 0x4, R25 ;  /* 0x0000000405057824 */ /* 0x000fe200078e0219 */
[----:B------:R-:W-:Y:S01]  /*08e0*/  LOP3.LUT R25, R0, 0x280, RZ, 0xfc, !PT ;  /* 0x0000028000197812 */ /* 0x000fe200078efcff */
[----:B------:R-:W-:Y:S01]  /*08f0*/  FFMA R20, R21, R10, R14 ;  /* 0x0000000a15147223 */ /* 0x000fe2000000000e */
[-CC-:B------:R-:W-:Y:S01]  /*0900*/  FFMA R21, R28, R11.reuse, R15.reuse ;  /* 0x0000000b1c157223 */ /* 0x180fe2000000000f */
[----:B------:R-:W-:Y:S01]  /*0910*/  FFMA R22, R22, R11, R15 ;  /* 0x0000000b16167223 */ /* 0x000fe2000000000f */
[----:B------:R-:W-:-:S02]  /*0920*/  LOP3.LUT R11, R0, 0x180, RZ, 0xfc, !PT ;  /* 0x00000180000b7812 */ /* 0x000fc400078efcff */
[C---:B------:R-:W-:Y:S02]  /*0930*/  LOP3.LUT R15, R0.reuse, 0x200, RZ, 0xfc, !PT ;  /* 0x00000200000f7812 */ /* 0x040fe400078efcff */
[----:B------:R-:W-:Y:S02]  /*0940*/  SHF.R.U32.HI R25, RZ, 0x3, R25 ;  /* 0x00000003ff197819 */ /* 0x000fe40000011619 */
[----:B------:R-:W-:Y:S02]  /*0950*/  LOP3.LUT R27, R0, 0x300, RZ, 0xfc, !PT ;  /* 0x00000300001b7812 */ /* 0x000fe400078efcff */
[----:B------:R-:W-:Y:S02]  /*0960*/  SHF.R.U32.HI R11, RZ, 0x3, R11 ;  /* 0x00000003ff0b7819 */ /* 0x000fe4000001160b */
[----:B------:R-:W-:Y:S02]  /*0970*/  SHF.R.U32.HI R15, RZ, 0x3, R15 ;  /* 0x00000003ff0f7819 */ /* 0x000fe4000001160f */
[----:B------:R-:W-:-:S02]  /*0980*/  LOP3.LUT R25, R25, 0x5c, RZ, 0xc0, !PT ;  /* 0x0000005c19197812 */ /* 0x000fc400078ec0ff */
[----:B------:R-:W-:Y:S02]  /*0990*/  SHF.R.U32.HI R27, RZ, 0x3, R27 ;  /* 0x00000003ff1b7819 */ /* 0x000fe4000001161b */
[----:B------:R-:W-:Y:S01]  /*09a0*/  FSETP.GEU.AND P0, PT, R4, RZ, PT ;  /* 0x000000ff0400720b */ /* 0x000fe20003f0e000 */
[----:B------:R-:W-:Y:S01]  /*09b0*/  FFMA R19, R23, R10, R14 ;  /* 0x0000000a17137223 */ /* 0x000fe2000000000e */
[----:B------:R-:W-:Y:S01]  /*09c0*/  LOP3.LUT R11, R11, 0x3c, RZ, 0xc0, !PT ;  /* 0x0000003c0b0b7812 */ /* 0x000fe200078ec0ff */
[----:B------:R-:W-:Y:S01]  /*09d0*/  VIADD R25, R25, UR4 ;  /* 0x0000000419197c36 */ /* 0x000fe20008000000 */
[----:B------:R-:W-:Y:S02]  /*09e0*/  LOP3.LUT R15, R15, 0x4c, RZ, 0xc0, !PT ;  /* 0x0000004c0f0f7812 */ /* 0x000fe400078ec0ff */
[----:B------:R-:W-:Y:S02]  /*09f0*/  LOP3.LUT R9, R9, 0xc, RZ, 0xc0, !PT ;  /* 0x0000000c09097812 */ /* 0x000fe400078ec0ff */
[----:B------:R-:W-:-:S02]  /*0a00*/  LOP3.LUT R27, R27, 0x6c, RZ, 0xc0, !PT ;  /* 0x0000006c1b1b7812 */ /* 0x000fc400078ec0ff */
[----:B------:R-:W-:Y:S02]  /*0a10*/  FSEL R4, R4, RZ, P0 ;  /* 0x000000ff04047208 */ /* 0x000fe40000000000 */
[----:B------:R-:W-:Y:S01]  /*0a20*/  FSETP.GEU.AND P0, PT, R18, RZ, PT ;  /* 0x000000ff1200720b */ /* 0x000fe20003f0e000 */
[----:B------:R-:W-:Y:S01]  /*0a30*/  VIADD R11, R11, UR4 ;  /* 0x000000040b0b7c36 */ /* 0x000fe20008000000 */
[C---:B------:R-:W-:Y:S01]  /*0a40*/  LOP3.LUT R10, R0.reuse, 0x100, RZ, 0xfc, !PT ;  /* 0x00000100000a7812 */ /* 0x040fe200078efcff */
[----:B------:R-:W-:Y:S01]  /*0a50*/  VIADD R15, R15, UR4 ;  /* 0x000000040f0f7c36 */ /* 0x000fe20008000000 */
[----:B------:R-:W-:Y:S01]  /*0a60*/  FSETP.GEU.AND P3, PT, R19, RZ, PT ;  /* 0x000000ff1300720b */ /* 0x000fe20003f6e000 */
[----:B------:R-:W-:Y:S01]  /*0a70*/  IMAD R14, R0, 0x4, R25 ;  /* 0x00000004000e7824 */ /* 0x000fe200078e0219 */
[----:B------:R-:W-:Y:S01]  /*0a80*/  FSEL R25, R18, RZ, P0 ;  /* 0x000000ff12197208 */ /* 0x000fe20000000000 */
[----:B------:R-:W-:Y:S01]  /*0a90*/  VIADD R23, R9, UR4 ;  /* 0x0000000409177c36 */ /* 0x000fe20008000000 */
[----:B------:R-:W-:Y:S01]  /*0aa0*/  FSETP.GEU.AND P1, PT, R8, RZ, PT ;  /* 0x000000ff0800720b */ /* 0x000fe20003f2e000 */
[----:B------:R-:W-:Y:S01]  /*0ab0*/  VIADD R27, R27, UR4 ;  /* 0x000000041b1b7c36 */ /* 0x000fe20008000000 */
[----:B------:R-:W-:Y:S01]  /*0ac0*/  SHF.R.U32.HI R9, RZ, 0x3, R10 ;  /* 0x00000003ff097819 */ /* 0x000fe2000001160a */
[C---:B------:R-:W-:Y:S01]  /*0ad0*/  IMAD R10, R0.reuse, 0x4, R11 ;  /* 0x00000004000a7824 */ /* 0x040fe200078e020b */
[----:B------:R-:W-:Y:S01]  /*0ae0*/  FSETP.GEU.AND P0, PT, R13, RZ, PT ;  /* 0x000000ff0d00720b */ /* 0x000fe20003f0e000 */
[C---:B------:R-:W-:Y:S01]  /*0af0*/  IMAD R11, R0.reuse, 0x4, R15 ;  /* 0x00000004000b7824 */ /* 0x040fe200078e020f */
[----:B------:R-:W-:Y:S01]  /*0b00*/  FSETP.GEU.AND P2, PT, R21, RZ, PT ;  /* 0x000000ff1500720b */ /* 0x000fe20003f4e000 */
[----:B------:R-:W-:Y:S01]  /*0b10*/  IMAD R15, R0, 0x4, R27 ;  /* 0x00000004000f7824 */ /* 0x000fe200078e021b */
[----:B------:R-:W-:-:S02]  /*0b20*/  FSEL R18, R19, RZ, P3 ;  /* 0x000000ff13127208 */ /* 0x000fc40001800000 */
[----:B------:R-:W-:Y:S02]  /*0b30*/  FSEL R19, R8, RZ, P1 ;  /* 0x000000ff08137208 */ /* 0x000fe40000800000 */
[----:B------:R-:W-:Y:S02]  /*0b40*/  FSEL R27, R13, RZ, P0 ;  /* 0x000000ff0d1b7208 */ /* 0x000fe40000000000 */
[----:B------:R-:W-:Y:S02]  /*0b50*/  FSETP.GEU.AND P1, PT, R20, RZ, PT ;  /* 0x000000ff1400720b */ /* 0x000fe40003f2e000 */
[----:B------:R-:W-:Y:S02]  /*0b60*/  FSEL R26, R21, RZ, P2 ;  /* 0x000000ff151a7208 */ /* 0x000fe40001000000 */
[----:B------:R-:W-:Y:S01]  /*0b70*/  FSETP.GEU.AND P0, PT, R22, RZ, PT ;  /* 0x000000ff1600720b */ /* 0x000fe20003f0e000 */
[----:B------:R-:W-:Y:S01]  /*0b80*/  STS [R16], R4 ;  /* 0x0000000410007388 */ /* 0x000fe20000000800 */
[----:B------:R-:W-:-:S02]  /*0b90*/  FSEL R28, R20, RZ, P1 ;  /* 0x000000ff141c7208 */ /* 0x000fc40000800000 */
[----:B------:R-:W-:Y:S01]  /*0ba0*/  FSEL R22, R22, RZ, P0 ;  /* 0x000000ff16167208 */ /* 0x000fe20000000000 */
[----:B------:R-:W-:Y:S04]  /*0bb0*/  STS [R12+0x80], R25 ;  /* 0x000080190c007388 */ /* 0x000fe80000000800 */
[----:B------:R0:W-:Y:S04]  /*0bc0*/  STS [R7+0x100], R18 ;  /* 0x0001001207007388 */ /* 0x0001e80000000800 */
[----:B------:R-:W-:Y:S04]  /*0bd0*/  STS [R5+0x180], R26 ;  /* 0x0001801a05007388 */ /* 0x000fe80000000800 */
[----:B------:R-:W-:Y:S04]  /*0be0*/  STS [R16+0x40], R19 ;  /* 0x0000401310007388 */ /* 0x000fe80000000800 */
[----:B------:R1:W-:Y:S04]  /*0bf0*/  STS [R12+0xc0], R27 ;  /* 0x0000c01b0c007388 */ /* 0x0003e80000000800 */
[----:B------:R-:W-:Y:S04]  /*0c00*/  STS [R7+0x140], R28 ;  /* 0x0001401c07007388 */ /* 0x000fe80000000800 */
[----:B------:R2:W-:Y:S01]  /*0c10*/  STS [R5+0x1c0], R22 ;  /* 0x0001c01605007388 */ /* 0x0005e20000000800 */
[----:B------:R-:W-:Y:S01]  /*0c20*/  BAR.SYNC.DEFER_BLOCKING 0x0 ;  /* 0x0000000000007b1d */ /* 0x000fe20000010000 */
[----:B------:R-:W-:Y:S01]  /*0c30*/  IMAD R23, R0, 0x4, R23 ;  /* 0x0000000400177824 */ /* 0x000fe200078e0217 */
[----:B------:R-:W-:-:S02]  /*0c40*/  LOP3.LUT R24, R2, 0x8, RZ, 0xfc, !PT ;  /* 0x0000000802187812 */ /* 0x000fc400078efcff */
[----:B------:R-:W-:Y:S02]  /*0c50*/  LOP3.LUT R8, R2, 0xc, RZ, 0xfc, !PT ;  /* 0x0000000c02087812 */ /* 0x000fe400078efcff */
[----:B------:R-:W-:Y:S01]  /*0c60*/  LOP3.LUT R6, R0, 0x80, RZ, 0xfc, !PT ;  /* 0x0000008000067812 */ /* 0x000fe200078efcff */
[----:B0-----:R-:W-:Y:S01]  /*0c70*/  IMAD.HI R18, R24, 0x2aaaaaab, RZ ;  /* 0x2aaaaaab18127827 */ /* 0x001fe200078e02ff */
[----:B------:R-:W-:-:S03]  /*0c80*/  LOP3.LUT R13, R2, 0x4, RZ, 0xfc, !PT ;  /* 0x00000004020d7812 */ /* 0x000fc600078efcff */
[----:B------:R-:W-:Y:S01]  /*0c90*/  IMAD.HI R21, R8, 0x2aaaaaab, RZ ;  /* 0x2aaaaaab08157827 */ /* 0x000fe200078e02ff */
[----:B------:R-:W-:Y:S02]  /*0ca0*/  SHF.R.U32.HI R6, RZ, 0x3, R6 ;  /* 0x00000003ff067819 */ /* 0x000fe40000011606 */
[----:B-1----:R-:W-:Y:S01]  /*0cb0*/  LOP3.LUT R12, R2, 0x18, RZ, 0xfc, !PT ;  /* 0x00000018020c7812 */ /* 0x002fe200078efcff */
[----:B------:R-:W-:Y:S01]  /*0cc0*/  IMAD.HI R20, R13, 0x2aaaaaab, RZ ;  /* 0x2aaaaaab0d147827 */ /* 0x000fe200078e02ff */
[----:B------:R-:W-:Y:S02]  /*0cd0*/  SHF.R.U32.HI R19, RZ, 0x1f, R18 ;  /* 0x0000001fff137819 */ /* 0x000fe40000011612 */
[----:B------:R-:W-:Y:S01]  /*0ce0*/  SHF.R.U32.HI R4, RZ, 0x1f, R21 ;  /* 0x0000001fff047819 */ /* 0x000fe20000011615 */
[----:B------:R-:W0:Y:S01]  /*0cf0*/  LDS R23, [R23] ;  /* 0x0000000017177984 */ /* 0x000e220000000800 */
[----:B------:R-:W-:Y:S02]  /*0d00*/  LOP3.LUT R6, R6, 0x1c, RZ, 0xc0, !PT ;  /* 0x0000001c06067812 */ /* 0x000fe400078ec0ff */
[----:B------:R-:W-:-:S02]  /*0d10*/  LOP3.LUT R9, R9, 0x2c, RZ, 0xc0, !PT ;  /* 0x0000002c09097812 */ /* 0x000fc400078ec0ff */
[----:B------:R-:W-:Y:S01]  /*0d20*/  ISETP.GE.AND P0, PT, R3, 0x3c1, PT ;  /* 0x000003c10300780c */ /* 0x000fe20003f06270 */
[----:B--2---:R-:W-:Y:S01]  /*0d30*/  IMAD R22, R17, -0xc0, R2 ;  /* 0xffffff4011167824 */ /* 0x004fe200078e0202 */
[----:B------:R-:W-:Y:S01]  /*0d40*/  LEA.HI.SX32 R7, R18, R19, 0x1b ;  /* 0x0000001312077211 */ /* 0x000fe200078fdaff */
[----:B------:R-:W-:Y:S01]  /*0d50*/  IMAD.HI R19, R12, 0x2aaaaaab, RZ ;  /* 0x2aaaaaab0c137827 */ /* 0x000fe200078e02ff */
[----:B------:R-:W-:Y:S01]  /*0d60*/  SHF.R.U32.HI R25, RZ, 0x1f, R20 ;  /* 0x0000001fff197819 */ /* 0x000fe20000011614 */
[----:B------:R-:W-:Y:S01]  /*0d70*/  LDS R10, [R10+0x600] ;  /* 0x000600000a0a7984 */ /* 0x000fe20000000800 */
[----:B------:R-:W-:Y:S01]  /*0d80*/  LEA.HI.SX32 R21, R21, R4, 0x1b ;  /* 0x0000000415157211 */ /* 0x000fe200078fdaff */
[----:B------:R-:W-:Y:S01]  /*0d90*/  VIADD R6, R6, UR4 ;  /* 0x0000000406067c36 */ /* 0x000fe20008000000 */
[----:B------:R-:W1:Y:S01]  /*0da0*/  LDC.64 R4, c[0x0][0x238] ;  /* 0x00008e00ff047b82 */ /* 0x000e620000000a00 */
[----:B------:R-:W-:Y:S01]  /*0db0*/  VIADD R9, R9, UR4 ;  /* 0x0000000409097c36 */ /* 0x000fe20008000000 */
[----:B------:R-:W-:Y:S01]  /*0dc0*/  LEA.HI.SX32 R16, R20, R25, 0x1b ;  /* 0x0000001914107211 */ /* 0x000fe200078fdaff */
[C---:B------:R-:W-:Y:S01]  /*0dd0*/  IMAD R6, R0.reuse, 0x4, R6 ;  /* 0x0000000400067824 */ /* 0x040fe200078e0206 */
[----:B------:R-:W-:Y:S01]  /*0de0*/  SHF.R.U32.HI R18, RZ, 0x1f, R19 ;  /* 0x0000001fff127819 */ /* 0x000fe20000011613 */
[----:B------:R-:W-:Y:S01]  /*0df0*/  IMAD R9, R0, 0x4, R9 ;  /* 0x0000000400097824 */ /* 0x000fe200078e0209 */
[----:B------:R-:W-:Y:S01]  /*0e00*/  ISETP.LT.AND P6, PT, R13, 0x300, !P0 ;  /* 0x000003000d00780c */ /* 0x000fe200047c1270 */
[----:B------:R-:W-:Y:S01]  /*0e10*/  IMAD R20, R16, -0xc0, R13 ;  /* 0xffffff4010147824 */ /* 0x000fe200078e020d */
[----:B------:R-:W-:Y:S01]  /*0e20*/  LOP3.LUT R29, R0, 0x380, RZ, 0xfc, !PT ;  /* 0x00000380001d7812 */ /* 0x000fe200078efcff */
[----:B------:R-:W-:Y:S01]  /*0e30*/  LDS R11, [R11+0x800] ;  /* 0x000800000b0b7984 */ /* 0x000fe20000000800 */
[----:B------:R-:W-:-:S02]  /*0e40*/  LOP3.LUT R13, R2, 0x14, RZ, 0xfc, !PT ;  /* 0x00000014020d7812 */ /* 0x000fc400078efcff */
[----:B------:R-:W-:Y:S01]  /*0e50*/  LEA.HI.SX32 R19, R19, R18, 0x1b ;  /* 0x0000001213137211 */ /* 0x000fe200078fdaff */
[--C-:B------:R-:W-:Y:S01]  /*0e60*/  IMAD R22, R22, 0x3c1, R3.reuse ;  /* 0x000003c116167824 */ /* 0x100fe200078e0203 */
[----:B------:R1:W2:Y:S01]  /*0e70*/  LDS R18, [R6+0x200] ;  /* 0x0002000006127984 */ /* 0x0002a20000000800 */
[----:B------:R-:W-:Y:S01]  /*0e80*/  IMAD R27, R20, 0x3c1, R3 ;  /* 0x000003c1141b7824 */ /* 0x000fe200078e0203 */
[----:B------:R-:W-:Y:S02]  /*0e90*/  SHF.R.U32.HI R29, RZ, 0x3, R29 ;  /* 0x00000003ff1d7819 */ /* 0x000fe4000001161d */
[----:B------:R-:W3:Y:S01]  /*0ea0*/  LDS R9, [R9+0x400] ;  /* 0x0004000009097984 */ /* 0x000ee20000000800 */
[----:B------:R-:W-:-:S03]  /*0eb0*/  IMAD.HI R20, R13, 0x2aaaaaab, RZ ;  /* 0x2aaaaaab0d147827 */ /* 0x000fc600078e02ff */
[----:B------:R-:W4:Y:S01]  /*0ec0*/  LDS R14, [R14+0xa00] ;  /* 0x000a00000e0e7984 */ /* 0x000f220000000800 */
[----:B------:R-:W-:Y:S01]  /*0ed0*/  IMAD R25, R17, 0x5a180, R22 ;  /* 0x0005a18011197824 */ /* 0x000fe200078e0216 */
[----:B------:R-:W-:Y:S01]  /*0ee0*/  LOP3.LUT R29, R29, 0x7c, RZ, 0xc0, !PT ;  /* 0x0000007c1d1d7812 */ /* 0x000fe200078ec0ff */
[----:B------:R-:W-:Y:S01]  /*0ef0*/  IMAD R17, R16, 0x5a180, R27 ;  /* 0x0005a18010117824 */ /* 0x000fe200078e021b */
[----:B------:R-:W5:Y:S01]  /*0f00*/  LDS R15, [R15+0xc00] ;  /* 0x000c00000f0f7984 */ /* 0x000f620000000800 */
[----:B------:R-:W-:Y:S01]  /*0f10*/  IMAD R22, R7, -0xc0, R24 ;  /* 0xffffff4007167824 */ /* 0x000fe200078e0218 */
[C---:B------:R-:W-:Y:S02]  /*0f20*/  ISETP.LT.AND P2, PT, R2.reuse, 0x300, !P0 ;  /* 0x000003000200780c */ /* 0x040fe40004741270 */
[----:B------:R-:W-:Y:S01]  /*0f30*/  LOP3.LUT R16, R2, 0x10, RZ, 0xfc, !PT ;  /* 0x0000001002107812 */ /* 0x000fe200078efcff */
[----:B------:R-:W-:Y:S01]  /*0f40*/  IMAD R22, R22, 0x3c1, R3 ;  /* 0x000003c116167824 */ /* 0x000fe200078e0203 */
[----:B------:R-:W-:Y:S01]  /*0f50*/  SHF.R.U32.HI R27, RZ, 0x1f, R20 ;  /* 0x0000001fff1b7819 */ /* 0x000fe20000011614 */
[----:B------:R-:W-:Y:S01]  /*0f60*/  VIADD R29, R29, UR4 ;  /* 0x000000041d1d7c36 */ /* 0x000fe20008000000 */
[----:B------:R-:W-:Y:S01]  /*0f70*/  ISETP.LT.AND P1, PT, R24, 0x300, !P0 ;  /* 0x000003001800780c */ /* 0x000fe20004721270 */
[----:B------:R-:W-:Y:S01]  /*0f80*/  IMAD.HI R24, R16, 0x2aaaaaab, RZ ;  /* 0x2aaaaaab10187827 */ /* 0x000fe200078e02ff */
[----:B------:R-:W-:-:S03]  /*0f90*/  LEA.HI.SX32 R20, R20, R27, 0x1b ;  /* 0x0000001b14147211 */ /* 0x000fc600078fdaff */
[----:B------:R-:W-:Y:S02]  /*0fa0*/  IMAD R27, R7, 0x5a180, R22 ;  /* 0x0005a180071b7824 */ /* 0x000fe400078e0216 */
[----:B-1----:R-:W-:-:S04]  /*0fb0*/  IMAD.WIDE R6, R25, 0x4, R4 ;  /* 0x0000000419067825 */ /* 0x002fc800078e0204 */
[----:B------:R-:W-:Y:S01]  /*0fc0*/  IMAD R0, R0, 0x4, R29 ;  /* 0x0000000400007824 */ /* 0x000fe200078e021d */
[----:B------:R-:W-:Y:S01]  /*0fd0*/  SHF.R.U32.HI R29, RZ, 0x1f, R24 ;  /* 0x0000001fff1d7819 */ /* 0x000fe20000011618 */
[----:B0-----:R0:W-:Y:S01]  /*0fe0*/  @P2 STG.E desc[UR6][R6.64], R23 ;  /* 0x0000001706002986 */ /* 0x0011e2000c101906 */
[----:B------:R-:W-:Y:S01]  /*0ff0*/  ISETP.LT.AND P2, PT, R8, 0x300, !P0 ;  /* 0x000003000800780c */ /* 0x000fe20004741270 */
[----:B------:R-:W-:Y:S01]  /*1000*/  IMAD R8, R21, -0xc0, R8 ;  /* 0xffffff4015087824 */ /* 0x000fe200078e0208 */
[----:B------:R-:W-:Y:S02]  /*1010*/  LEA.HI.SX32 R25, R24, R29, 0x1b ;  /* 0x0000001d18197211 */ /* 0x000fe400078fdaff */
[----:B------:R-:W-:Y:S01]  /*1020*/  ISETP.LT.AND P5, PT, R16, 0x300, !P0 ;  /* 0x000003001000780c */ /* 0x000fe200047a1270 */
[----:B------:R-:W-:Y:S01]  /*1030*/  IMAD R22, R8, 0x3c1, R3 ;  /* 0x000003c108167824 */ /* 0x000fe200078e0203 */
[----:B------:R-:W-:Y:S01]  /*1040*/  ISETP.LT.AND P3, PT, R12, 0x300, !P0 ;  /* 0x000003000c00780c */ /* 0x000fe20004761270 */
[----:B------:R-:W-:-:S02]  /*1050*/  IMAD R16, R25, -0xc0, R16 ;  /* 0xffffff4019107824 */ /* 0x000fc400078e0210 */
[----:B------:R-:W-:Y:S02]  /*1060*/  IMAD R12, R19, -0xc0, R12 ;  /* 0xffffff40130c7824 */ /* 0x000fe400078e020c */
[----:B------:R-:W-:Y:S01]  /*1070*/  IMAD R8, R20, -0xc0, R13 ;  /* 0xffffff4014087824 */ /* 0x000fe200078e020d */
[----:B------:R-:W-:Y:S01]  /*1080*/  LOP3.LUT R2, R2, 0x1c, RZ, 0xfc, !PT ;  /* 0x0000001c02027812 */ /* 0x000fe200078efcff */
[--C-:B------:R-:W-:Y:S01]  /*1090*/  IMAD R16, R16, 0x3c1, R3.reuse ;  /* 0x000003c110107824 */ /* 0x100fe200078e0203 */
[----:B------:R-:W-:Y:S01]  /*10a0*/  ISETP.LT.AND P4, PT, R13, 0x300, !P0 ;  /* 0x000003000d00780c */ /* 0x000fe20004781270 */
[--C-:B------:R-:W-:Y:S02]  /*10b0*/  IMAD R12, R12, 0x3c1, R3.reuse ;  /* 0x000003c10c0c7824 */ /* 0x100fe400078e0203 */
[----:B------:R-:W-:Y:S01]  /*10c0*/  IMAD R13, R8, 0x3c1, R3 ;  /* 0x000003c1080d7824 */ /* 0x000fe200078e0203 */
[----:B------:R-:W-:Y:S01]  /*10d0*/  ISETP.LT.AND P0, PT, R2, 0x300, !P0 ;  /* 0x000003000200780c */ /* 0x000fe20004701270 */
[----:B------:R-:W-:-:S02]  /*10e0*/  IMAD R21, R21, 0x5a180, R22 ;  /* 0x0005a18015157824 */ /* 0x000fc400078e0216 */
[----:B0-----:R-:W-:-:S04]  /*10f0*/  IMAD.WIDE R6, R17, 0x4, R4 ;  /* 0x0000000411067825 */ /* 0x001fc800078e0204 */
[----:B------:R-:W-:Y:S02]  /*1100*/  IMAD R25, R25, 0x5a180, R16 ;  /* 0x0005a18019197824 */ /* 0x000fe400078e0210 */
[----:B------:R-:W-:Y:S02]  /*1110*/  IMAD R19, R19, 0x5a180, R12 ;  /* 0x0005a18013137824 */ /* 0x000fe400078e020c */
[----:B------:R-:W-:Y:S02]  /*1120*/  IMAD R17, R20, 0x5a180, R13 ;  /* 0x0005a18014117824 */ /* 0x000fe400078e020d */
[--C-:B------:R-:W-:Y:S01]  /*1130*/  IMAD.WIDE R12, R27, 0x4, R4.reuse ;  /* 0x000000041b0c7825 */ /* 0x100fe200078e0204 */
[----:B--2---:R0:W-:Y:S03]  /*1140*/  @P6 STG.E desc[UR6][R6.64], R18 ;  /* 0x0000001206006986 */ /* 0x0041e6000c101906 */
[--C-:B------:R-:W-:Y:S01]  /*1150*/  IMAD.WIDE R22, R21, 0x4, R4.reuse ;  /* 0x0000000415167825 */ /* 0x100fe200078e0204 */
[----:B---3--:R0:W-:Y:S03]  /*1160*/  @P1 STG.E desc[UR6][R12.64], R9 ;  /* 0x000000090c001986 */ /* 0x0081e6000c101906 */
[--C-:B------:R-:W-:Y:S01]  /*1170*/  IMAD.WIDE R20, R25, 0x4, R4.reuse ;  /* 0x0000000419147825 */ /* 0x100fe200078e0204 */
[----:B------:R0:W-:Y:S03]  /*1180*/  @P2 STG.E desc[UR6][R22.64], R10 ;  /* 0x0000000a16002986 */ /* 0x0001e6000c101906 */
[--C-:B------:R-:W-:Y:S01]  /*1190*/  IMAD.WIDE R16, R17, 0x4, R4.reuse ;  /* 0x0000000411107825 */ /* 0x100fe200078e0204 */
[----:B------:R0:W-:Y:S03]  /*11a0*/  @P5 STG.E desc[UR6][R20.64], R11 ;  /* 0x0000000b14005986 */ /* 0x0001e6000c101906 */
[----:B------:R-:W-:Y:S01]  /*11b0*/  IMAD.WIDE R24, R19, 0x4, R4 ;  /* 0x0000000413187825 */ /* 0x000fe200078e0204 */
[----:B----4-:R0:W-:Y:S04]  /*11c0*/  @P4 STG.E desc[UR6][R16.64], R14 ;  /* 0x0000000e10004986 */ /* 0x0101e8000c101906 */
[----:B-----5:R0:W-:Y:S02]  /*11d0*/  @P3 STG.E desc[UR6][R24.64], R15 ;  /* 0x0000000f18003986 */ /* 0x0201e4000c101906 */
[----:B0-----:R-:W-:Y:S05]  /*11e0*/  @!P0 EXIT ;  /* 0x000000000000894d */ /* 0x001fea0003800000 */
[----:B0-----:R-:W0:Y:S01]  /*11f0*/  LDS R9, [R0+0xe00] ;  /* 0x000e000000097984 */ /* 0x001e220000000800 */
[----:B------:R-:W-:-:S05]  /*1200*/  IMAD.HI R6, R2, 0x2aaaaaab, RZ ;  /* 0x2aaaaaab02067827 */ /* 0x000fca00078e02ff */
[----:B------:R-:W-:-:S04]  /*1210*/  SHF.R.U32.HI R7, RZ, 0x1f, R6 ;  /* 0x0000001fff077819 */ /* 0x000fc80000011606 */
[----:B------:R-:W-:-:S05]  /*1220*/  LEA.HI.SX32 R7, R6, R7, 0x1b ;  /* 0x0000000706077211 */ /* 0x000fca00078fdaff */
[----:B------:R-:W-:-:S04]  /*1230*/  IMAD R2, R7, -0xc0, R2 ;  /* 0xffffff4007027824 */ /* 0x000fc800078e0202 */
[----:B------:R-:W-:-:S04]  /*1240*/  IMAD R2, R2, 0x3c1, R3 ;  /* 0x000003c102027824 */ /* 0x000fc800078e0203 */
[----:B------:R-:W-:-:S04]  /*1250*/  IMAD R7, R7, 0x5a180, R2 ;  /* 0x0005a18007077824 */ /* 0x000fc800078e0202 */
[----:B------:R-:W-:-:S05]  /*1260*/  IMAD.WIDE R4, R7, 0x4, R4 ;  /* 0x0000000407047825 */ /* 0x000fca00078e0204 */
[----:B0-----:R-:W-:Y:S01]  /*1270*/  STG.E desc[UR6][R4.64], R9 ;  /* 0x0000000904007986 */ /* 0x001fe2000c101906 */
[----:B------:R-:W-:Y:S05]  /*1280*/  EXIT ;  /* 0x000000000000794d */ /* 0x000fea0003800000 */
.L_x_0:
[----:B------:R-:W-:-:S00]  /*1290*/  BRA `(.L_x_0) ;  /* 0xfffffffc00fc7947 */ /* 0x000fc0000383ffff */
[----:B------:R-:W-:-:S00]  /*12a0*/  NOP ;  /* 0x0000000000007918 */ /* 0x000fc00000000000 */
        /* <DEDUP_REMOVED lines=13> */
.L_x_1:


//--------------------- .nv.global.init           --------------------------
	.section	.nv.global.init,"aw",@progbits
.nv.global.init:
	.type		_$_str,@object
	.size		_$_str,(_$_str_$_2 - _$_str)
_$_str:
        /*0000*/ 	.byte	0x5f, 0x5f, 0x43, 0x55, 0x44, 0x41, 0x5f, 0x46, 0x54, 0x5a, 0x00
	.type		_$_str_$_2,@object
	.size		_$_str_$_2,(.L_1 - _$_str_$_2)
_$_str_$_2:
        /*000b*/ 	.byte	0x5f, 0x5f, 0x43, 0x55, 0x44, 0x41, 0x5f, 0x50, 0x52, 0x45, 0x43, 0x5f, 0x53, 0x51, 0x52, 0x54
        /*001b*/ 	.byte	0x00
.L_1:


//--------------------- .nv.shared.triton_poi_fused__native_batch_norm_legit_no_training_relu_3 --------------------------
	.section	.nv.shared.triton_poi_fused__native_batch_norm_legit_no_training_relu_3,"aw",@nobits
	.sectionflags	@""
	.align	16
	.zero		1024


//--------------------- .nv.constant0.triton_poi_fused__native_batch_norm_legit_no_training_relu_3 --------------------------
	.section	.nv.constant0.triton_poi_fused__native_batch_norm_legit_no_training_relu_3,"a",@progbits
	.sectionflags	@""
	.align	4
.nv.constant0.triton_poi_fused__native_batch_norm_legit_no_training_relu_3:
	.zero		584
